//
// Generated by NVIDIA NVVM Compiler
//
// Compiler Build ID: CL-36424714
// Cuda compilation tools, release 13.0, V13.0.88
// Based on NVVM 20.0.0
//

.version 9.0
.target sm_100
.address_size 64

	// .globl	_Z18cuda_kernel_warmupPf

.visible .entry _Z18cuda_kernel_warmupPf(
	.param .u64 .ptr .align 1 _Z18cuda_kernel_warmupPf_param_0
)
{
	.reg .b32 	%r<5>;
	.reg .b32 	%f<4>;
	.reg .b64 	%rd<5>;

	ld.param.u64 	%rd1, [_Z18cuda_kernel_warmupPf_param_0];
	cvta.to.global.u64 	%rd2, %rd1;
	mov.u32 	%r1, %ctaid.x;
	mov.u32 	%r2, %ntid.x;
	mov.u32 	%r3, %tid.x;
	mad.lo.s32 	%r4, %r1, %r2, %r3;
	cvt.rn.f32.u32 	%f1, %r4;
	mul.f32 	%f2, %f1, %f1;
	mul.f32 	%f3, %f2, %f1;
	mul.wide.u32 	%rd3, %r4, 4;
	add.s64 	%rd4, %rd2, %rd3;
	st.global.f32 	[%rd4], %f3;
	ret;

}
	// .globl	_Z17cuda_kernel_sgemmPfS_S_mmm
.visible .entry _Z17cuda_kernel_sgemmPfS_S_mmm(
	.param .u64 .ptr .align 1 _Z17cuda_kernel_sgemmPfS_S_mmm_param_0,
	.param .u64 .ptr .align 1 _Z17cuda_kernel_sgemmPfS_S_mmm_param_1,
	.param .u64 .ptr .align 1 _Z17cuda_kernel_sgemmPfS_S_mmm_param_2,
	.param .u64 _Z17cuda_kernel_sgemmPfS_S_mmm_param_3,
	.param .u64 _Z17cuda_kernel_sgemmPfS_S_mmm_param_4,
	.param .u64 _Z17cuda_kernel_sgemmPfS_S_mmm_param_5
)
{


	ret;

}


// ===== COMPILED SASS (sm_100) =====

	.target	sm_100

	.elftype	@"ET_EXEC"


//--------------------- .note.nv.tkinfo           --------------------------
	.section	.note.nv.tkinfo,"",@"SHT_NOTE"
	.sectionflags	@"SHF_NOTE_NV_TKINFO"
	.tkinfo
        /*0018*/ 	.word	0x00000002
        /*0030*/ 	.string	""
        /*0030*/ 	.string	"ptxas"
        /*0030*/ 	.string	"Cuda compilation tools, release 13.0, V13.0.88"
        /*0030*/ 	.string	"Build cuda_13.0.r13.0/compiler.36424714_0"
        /*0030*/ 	.string	"-arch sm_100 -m 64 "



//--------------------- .note.nv.cuinfo           --------------------------
	.section	.note.nv.cuinfo,"",@"SHT_NOTE"
	.sectionflags	@"SHF_NOTE_NV_CUINFO"
        /*0018*/ 	.short	0x0002
        /*001a*/ 	.short	0x0064
        /*001c*/ 	.short	0x0082
	.zero		2


//--------------------- .nv.info                  --------------------------
	.section	.nv.info,"",@"SHT_CUDA_INFO"
	.align	4


	//----- nvinfo : EIATTR_REGCOUNT
	.align		4
        /*0000*/ 	.byte	0x04, 0x2f
        /*0002*/ 	.short	(.L_1 - .L_0)
	.align		4
.L_0:
        /*0004*/ 	.word	index@(_Z18cuda_kernel_warmupPf)
        /*0008*/ 	.word	0x0000000a


	//----- nvinfo : EIATTR_FRAME_SIZE
	.align		4
.L_1:
        /*000c*/ 	.byte	0x04, 0x11
        /*000e*/ 	.short	(.L_3 - .L_2)
	.align		4
.L_2:
        /*0010*/ 	.word	index@(_Z18cuda_kernel_warmupPf)
        /*0014*/ 	.word	0x00000000


	//----- nvinfo : EIATTR_REGCOUNT
	.align		4
.L_3:
        /*0018*/ 	.byte	0x04, 0x2f
        /*001a*/ 	.short	(.L_5 - .L_4)
	.align		4
.L_4:
        /*001c*/ 	.word	index@(_Z17cuda_kernel_sgemmPfS_S_mmm)
        /*0020*/ 	.word	0x00000004


	//----- nvinfo : EIATTR_FRAME_SIZE
	.align		4
.L_5:
        /*0024*/ 	.byte	0x04, 0x11
        /*0026*/ 	.short	(.L_7 - .L_6)
	.align		4
.L_6:
        /*0028*/ 	.word	index@(_Z17cuda_kernel_sgemmPfS_S_mmm)
        /*002c*/ 	.word	0x00000000


	//----- nvinfo : EIATTR_MIN_STACK_SIZE
	.align		4
.L_7:
        /*0030*/ 	.byte	0x04, 0x12
        /*0032*/ 	.short	(.L_9 - .L_8)
	.align		4
.L_8:
        /*0034*/ 	.word	index@(_Z17cuda_kernel_sgemmPfS_S_mmm)
        /*0038*/ 	.word	0x00000000


	//----- nvinfo : EIATTR_MIN_STACK_SIZE
	.align		4
.L_9:
        /*003c*/ 	.byte	0x04, 0x12
        /*003e*/ 	.short	(.L_11 - .L_10)
	.align		4
.L_10:
        /*0040*/ 	.word	index@(_Z18cuda_kernel_warmupPf)
        /*0044*/ 	.word	0x00000000
.L_11:


//--------------------- .nv.compat                --------------------------
	.section	.nv.compat,"",@"SHT_CUDA_COMPAT_INFO"
	.align	4
        /*0000*/ 	.byte	0x02, 0x09, 0x00, 0x00, 0x02, 0x02, 0x01, 0x00, 0x02, 0x05, 0x05, 0x00, 0x03, 0x07, 0x01, 0x01
        /*0010*/ 	.byte	0x02, 0x03, 0x00, 0x00, 0x02, 0x06, 0x01, 0x00, 0x04, 0x0b, 0x08, 0x00, 0x09, 0x00, 0x00, 0x00
        /*0020*/ 	.byte	0x00, 0x00, 0x00, 0x00


//--------------------- .nv.info._Z17cuda_kernel_sgemmPfS_S_mmm --------------------------
	.section	.nv.info._Z17cuda_kernel_sgemmPfS_S_mmm,"",@"SHT_CUDA_INFO"
	.sectionflags	@""
	.align	4


	//----- nvinfo : EIATTR_CUDA_API_VERSION
	.align		4
        /*0000*/ 	.byte	0x04, 0x37
        /*0002*/ 	.short	(.L_13 - .L_12)
.L_12:
        /*0004*/ 	.word	0x00000082


	//----- nvinfo : EIATTR_KPARAM_INFO
	.align		4
.L_13:
        /*0008*/ 	.byte	0x04, 0x17
        /*000a*/ 	.short	(.L_15 - .L_14)
.L_14:
        /*000c*/ 	.word	0x00000000
        /*0010*/ 	.short	0x0005
        /*0012*/ 	.short	0x0028
        /*0014*/ 	.byte	0x00, 0xf0, 0x21, 0x00


	//----- nvinfo : EIATTR_KPARAM_INFO
	.align		4
.L_15:
        /*0018*/ 	.byte	0x04, 0x17
        /*001a*/ 	.short	(.L_17 - .L_16)
.L_16:
        /*001c*/ 	.word	0x00000000
        /*0020*/ 	.short	0x0004
        /*0022*/ 	.short	0x0020
        /*0024*/ 	.byte	0x00, 0xf0, 0x21, 0x00


	//----- nvinfo : EIATTR_KPARAM_INFO
	.align		4
.L_17:
        /*0028*/ 	.byte	0x04, 0x17
        /*002a*/ 	.short	(.L_19 - .L_18)
.L_18:
        /*002c*/ 	.word	0x00000000
        /*0030*/ 	.short	0x0003
        /*0032*/ 	.short	0x0018
        /*0034*/ 	.byte	0x00, 0xf0, 0x21, 0x00


	//----- nvinfo : EIATTR_KPARAM_INFO
	.align		4
.L_19:
        /*0038*/ 	.byte	0x04, 0x17
        /*003a*/ 	.short	(.L_21 - .L_20)
.L_20:
        /*003c*/ 	.word	0x00000000
        /*0040*/ 	.short	0x0002
        /*0042*/ 	.short	0x0010
        /*0044*/ 	.byte	0x00, 0xf5, 0x21, 0x00


	//----- nvinfo : EIATTR_KPARAM_INFO
	.align		4
.L_21:
        /*0048*/ 	.byte	0x04, 0x17
        /*004a*/ 	.short	(.L_23 - .L_22)
.L_22:
        /*004c*/ 	.word	0x00000000
        /*0050*/ 	.short	0x0001
        /*0052*/ 	.short	0x0008
        /*0054*/ 	.byte	0x00, 0xf5, 0x21, 0x00


	//----- nvinfo : EIATTR_KPARAM_INFO
	.align		4
.L_23:
        /*0058*/ 	.byte	0x04, 0x17
        /*005a*/ 	.short	(.L_25 - .L_24)
.L_24:
        /*005c*/ 	.word	0x00000000
        /*0060*/ 	.short	0x0000
        /*0062*/ 	.short	0x0000
        /*0064*/ 	.byte	0x00, 0xf5, 0x21, 0x00


	//----- nvinfo : EIATTR_SPARSE_MMA_MASK
	.align		4
.L_25:
        /*0068*/ 	.byte	0x03, 0x50
        /*006a*/ 	.short	0x0000


	//----- nvinfo : EIATTR_MAXREG_COUNT
	.align		4
        /*006c*/ 	.byte	0x03, 0x1b
        /*006e*/ 	.short	0x00ff


	//----- nvinfo : EIATTR_MERCURY_ISA_VERSION
	.align		4
        /*0070*/ 	.byte	0x03, 0x5f
        /*0072*/ 	.short	0x0101


	//----- nvinfo : EIATTR_VRC_CTA_INIT_COUNT
	.align		4
        /*0074*/ 	.byte	0x02, 0x4a
	.zero		1
	.zero		1


	//----- nvinfo : EIATTR_EXIT_INSTR_OFFSETS
	.align		4
        /*0078*/ 	.byte	0x04, 0x1c
        /*007a*/ 	.short	(.L_27 - .L_26)


	//   ....[0]....
.L_26:
        /*007c*/ 	.word	0x00000010


	//----- nvinfo : EIATTR_CBANK_PARAM_SIZE
	.align		4
.L_27:
        /*0080*/ 	.byte	0x03, 0x19
        /*0082*/ 	.short	0x0030


	//----- nvinfo : EIATTR_PARAM_CBANK
	.align		4
        /*0084*/ 	.byte	0x04, 0x0a
        /*0086*/ 	.short	(.L_29 - .L_28)
	.align		4
.L_28:
        /*0088*/ 	.word	index@(.nv.constant0._Z17cuda_kernel_sgemmPfS_S_mmm)
        /*008c*/ 	.short	0x0380
        /*008e*/ 	.short	0x0030


	//----- nvinfo : EIATTR_SW_WAR
	.align		4
.L_29:
        /*0090*/ 	.byte	0x04, 0x36
        /*0092*/ 	.short	(.L_31 - .L_30)
.L_30:
        /*0094*/ 	.word	0x00000008
.L_31:


//--------------------- .nv.info._Z18cuda_kernel_warmupPf --------------------------
	.section	.nv.info._Z18cuda_kernel_warmupPf,"",@"SHT_CUDA_INFO"
	.sectionflags	@""
	.align	4


	//----- nvinfo : EIATTR_CUDA_API_VERSION
	.align		4
        /*0000*/ 	.byte	0x04, 0x37
        /*0002*/ 	.short	(.L_33 - .L_32)
.L_32:
        /*0004*/ 	.word	0x00000082


	//----- nvinfo : EIATTR_KPARAM_INFO
	.align		4
.L_33:
        /*0008*/ 	.byte	0x04, 0x17
        /*000a*/ 	.short	(.L_35 - .L_34)
.L_34:
        /*000c*/ 	.word	0x00000000
        /*0010*/ 	.short	0x0000
        /*0012*/ 	.short	0x0000
        /*0014*/ 	.byte	0x00, 0xf5, 0x21, 0x00


	//----- nvinfo : EIATTR_SPARSE_MMA_MASK
	.align		4
.L_35:
        /*0018*/ 	.byte	0x03, 0x50
        /*001a*/ 	.short	0x0000


	//----- nvinfo : EIATTR_MAXREG_COUNT
	.align		4
        /*001c*/ 	.byte	0x03, 0x1b
        /*001e*/ 	.short	0x00ff


	//----- nvinfo : EIATTR_MERCURY_ISA_VERSION
	.align		4
        /*0020*/ 	.byte	0x03, 0x5f
        /*0022*/ 	.short	0x0101


	//----- nvinfo : EIATTR_VRC_CTA_INIT_COUNT
	.align		4
        /*0024*/ 	.byte	0x02, 0x4a
	.zero		1
	.zero		1


	//----- nvinfo : EIATTR_EXIT_INSTR_OFFSETS
	.align		4
        /*0028*/ 	.byte	0x04, 0x1c
        /*002a*/ 	.short	(.L_37 - .L_36)


	//   ....[0]....
.L_36:
        /*002c*/ 	.word	0x000000c0


	//----- nvinfo : EIATTR_CBANK_PARAM_SIZE
	.align		4
.L_37:
        /*0030*/ 	.byte	0x03, 0x19
        /*0032*/ 	.short	0x0008


	//----- nvinfo : EIATTR_PARAM_CBANK
	.align		4
        /*0034*/ 	.byte	0x04, 0x0a
        /*0036*/ 	.short	(.L_39 - .L_38)
	.align		4
.L_38:
        /*0038*/ 	.word	index@(.nv.constant0._Z18cuda_kernel_warmupPf)
        /*003c*/ 	.short	0x0380
        /*003e*/ 	.short	0x0008


	//----- nvinfo : EIATTR_SW_WAR
	.align		4
.L_39:
        /*0040*/ 	.byte	0x04, 0x36
        /*0042*/ 	.short	(.L_41 - .L_40)
.L_40:
        /*0044*/ 	.word	0x00000008
.L_41:


//--------------------- .nv.callgraph             --------------------------
	.section	.nv.callgraph,"",@"SHT_CUDA_CALLGRAPH"
	.align	4
	.sectionentsize	8
	.align		4
        /*0000*/ 	.word	0x00000000
	.align		4
        /*0004*/ 	.word	0xffffffff
	.align		4
        /*0008*/ 	.word	0x00000000
	.align		4
        /*000c*/ 	.word	0xfffffffe
	.align		4
        /*0010*/ 	.word	0x00000000
	.align		4
        /*0014*/ 	.word	0xfffffffd
	.align		4
        /*0018*/ 	.word	0x00000000
	.align		4
        /*001c*/ 	.word	0xfffffffc


//--------------------- .text._Z17cuda_kernel_sgemmPfS_S_mmm --------------------------
	.section	.text._Z17cuda_kernel_sgemmPfS_S_mmm,"ax",@progbits
	.align	128
        .global         _Z17cuda_kernel_sgemmPfS_S_mmm
        .type           _Z17cuda_kernel_sgemmPfS_S_mmm,@function
        .size           _Z17cuda_kernel_sgemmPfS_S_mmm,(.L_x_2 - _Z17cuda_kernel_sgemmPfS_S_mmm)
        .other          _Z17cuda_kernel_sgemmPfS_S_mmm,@"STO_CUDA_ENTRY STV_DEFAULT"
_Z17cuda_kernel_sgemmPfS_S_mmm:
.text._Z17cuda_kernel_sgemmPfS_S_mmm:
[----:B------:R-:W-:Y:S01]  /*0000*/  LDC R1, c[0x0][0x37c] ;  /* 0x0000df00ff017b82 */ /* 0x000fe20000000800 */
[----:B------:R-:W-:Y:S05]  /*0010*/  EXIT ;  /* 0x000000000000794d */ /* 0x000fea0003800000 */
.L_x_0:
[----:B------:R-:W-:-:S00]  /*0020*/  BRA `(.L_x_0) ;  /* 0xfffffffc00fc7947 */ /* 0x000fc0000383ffff */
[----:B------:R-:W-:-:S00]  /*0030*/  NOP ;  /* 0x0000000000007918 */ /* 0x000fc00000000000 */
        /* <DEDUP_REMOVED lines=12> */
.L_x_2:


//--------------------- .text._Z18cuda_kernel_warmupPf --------------------------
	.section	.text._Z18cuda_kernel_warmupPf,"ax",@progbits
	.align	128
        .global         _Z18cuda_kernel_warmupPf
        .type           _Z18cuda_kernel_warmupPf,@function
        .size           _Z18cuda_kernel_warmupPf,(.L_x_3 - _Z18cuda_kernel_warmupPf)
        .other          _Z18cuda_kernel_warmupPf,@"STO_CUDA_ENTRY STV_DEFAULT"
_Z18cuda_kernel_warmupPf:
.text._Z18cuda_kernel_warmupPf:
[----:B------:R-:W-:Y:S01]  /*0000*/  LDC R1, c[0x0][0x37c] ;  /* 0x0000df00ff017b82 */ /* 0x000fe20000000800 */
[----:B------:R-:W0:Y:S07]  /*0010*/  S2R R0, SR_TID.X ;  /* 0x0000000000007919 */ /* 0x000e2e0000002100 */
[----:B------:R-:W0:Y:S08]  /*0020*/  S2UR UR4, SR_CTAID.X ;  /* 0x00000000000479c3 */ /* 0x000e300000002500 */
[----:B------:R-:W0:Y:S08]  /*0030*/  LDC R5, c[0x0][0x360] ;  /* 0x0000d800ff057b82 */ /* 0x000e300000000800 */
[----:B------:R-:W1:Y:S01]  /*0040*/  LDC.64 R2, c[0x0][0x380] ;  /* 0x0000e000ff027b82 */ /* 0x000e620000000a00 */
[----:B0-----:R-:W-:Y:S01]  /*0050*/  IMAD R5, R5, UR4, R0 ;  /* 0x0000000405057c24 */ /* 0x001fe2000f8e0200 */
[----:B------:R-:W0:Y:S04]  /*0060*/  LDCU.64 UR4, c[0x0][0x358] ;  /* 0x00006b00ff0477ac */ /* 0x000e280008000a00 */
[----:B------:R-:W-:Y:S01]  /*0070*/  I2FP.F32.U32 R0, R5 ;  /* 0x0000000500007245 */ /* 0x000fe20000201000 */
[----:B-1----:R-:W-:-:S04]  /*0080*/  IMAD.WIDE.U32 R2, R5, 0x4, R2 ;  /* 0x0000000405027825 */ /* 0x002fc800078e0002 */
[----:B------:R-:W-:-:S04]  /*0090*/  FMUL R7, R0, R0 ;  /* 0x0000000000077220 */ /* 0x000fc80000400000 */
[----:B------:R-:W-:-:S05]  /*00a0*/  FMUL R7, R0, R7 ;  /* 0x0000000700077220 */ /* 0x000fca0000400000 */
[----:B0-----:R-:W-:Y:S01]  /*00b0*/  STG.E desc[UR4][R2.64], R7 ;  /* 0x0000000702007986 */ /* 0x001fe2000c101904 */
[----:B------:R-:W-:Y:S05]  /*00c0*/  EXIT ;  /* 0x000000000000794d */ /* 0x000fea0003800000 */
.L_x_1:
        /* <DEDUP_REMOVED lines=11> */
.L_x_3:


//--------------------- .nv.shared.reserved.0     --------------------------
	.section	.nv.shared.reserved.0,"aw",@nobits
	.weak		__nv_reservedSMEM_offset_0_alias
	.size		__nv_reservedSMEM_offset_0_alias, 0, 64
	.other		__nv_reservedSMEM_offset_0_alias,@"STO_CUDA_RESERVED_SHARED STV_DEFAULT"
__nv_reservedSMEM_offset_0_alias:
	.zero		0
	.zero		64


//--------------------- .nv.constant0._Z17cuda_kernel_sgemmPfS_S_mmm --------------------------
	.section	.nv.constant0._Z17cuda_kernel_sgemmPfS_S_mmm,"a",@progbits
	.sectionflags	@""
	.align	4
.nv.constant0._Z17cuda_kernel_sgemmPfS_S_mmm:
	.zero		944


//--------------------- .nv.constant0._Z18cuda_kernel_warmupPf --------------------------
	.section	.nv.constant0._Z18cuda_kernel_warmupPf,"a",@progbits
	.sectionflags	@""
	.align	4
.nv.constant0._Z18cuda_kernel_warmupPf:
	.zero		904


//--------------------- SYMBOLS --------------------------

	.type		.nv.reservedSmem.offset0,@object
	.size		.nv.reservedSmem.offset0,0x4
